//
// Generated by NVIDIA NVVM Compiler
//
// Compiler Build ID: CL-36424714
// Cuda compilation tools, release 13.0, V13.0.88
// Based on NVVM 20.0.0
//

.version 9.0
.target sm_100
.address_size 64

	// .globl	_Z14scatter_kernelPKdPdPKii

.visible .entry _Z14scatter_kernelPKdPdPKii(
	.param .u64 .ptr .align 1 _Z14scatter_kernelPKdPdPKii_param_0,
	.param .u64 .ptr .align 1 _Z14scatter_kernelPKdPdPKii_param_1,
	.param .u64 .ptr .align 1 _Z14scatter_kernelPKdPdPKii_param_2,
	.param .u32 _Z14scatter_kernelPKdPdPKii_param_3
)
{
	.reg .pred 	%p<3>;
	.reg .b32 	%r<12>;
	.reg .b64 	%rd<13>;
	.reg .b64 	%fd<2>;

	ld.param.u64 	%rd4, [_Z14scatter_kernelPKdPdPKii_param_0];
	ld.param.u64 	%rd5, [_Z14scatter_kernelPKdPdPKii_param_1];
	ld.param.u64 	%rd6, [_Z14scatter_kernelPKdPdPKii_param_2];
	ld.param.u32 	%r6, [_Z14scatter_kernelPKdPdPKii_param_3];
	mov.u32 	%r7, %ctaid.x;
	mov.u32 	%r1, %ntid.x;
	mov.u32 	%r8, %tid.x;
	mad.lo.s32 	%r11, %r7, %r1, %r8;
	setp.ge.s32 	%p1, %r11, %r6;
	@%p1 bra 	$L__BB0_3;
	mov.u32 	%r9, %nctaid.x;
	mul.lo.s32 	%r3, %r1, %r9;
	cvta.to.global.u64 	%rd1, %rd6;
	cvta.to.global.u64 	%rd2, %rd4;
	cvta.to.global.u64 	%rd3, %rd5;
$L__BB0_2:
	mul.wide.s32 	%rd7, %r11, 4;
	add.s64 	%rd8, %rd1, %rd7;
	ld.global.nc.u32 	%r10, [%rd8];
	mul.wide.s32 	%rd9, %r11, 8;
	add.s64 	%rd10, %rd2, %rd9;
	ld.global.nc.f64 	%fd1, [%rd10];
	mul.wide.s32 	%rd11, %r10, 8;
	add.s64 	%rd12, %rd3, %rd11;
	st.global.f64 	[%rd12], %fd1;
	add.s32 	%r11, %r11, %r3;
	setp.lt.s32 	%p2, %r11, %r6;
	@%p2 bra 	$L__BB0_2;
$L__BB0_3:
	ret;

}


// ===== COMPILED SASS (sm_100) =====

	.target	sm_100

	.elftype	@"ET_EXEC"


//--------------------- .note.nv.tkinfo           --------------------------
	.section	.note.nv.tkinfo,"",@"SHT_NOTE"
	.sectionflags	@"SHF_NOTE_NV_TKINFO"
	.tkinfo
        /*0018*/ 	.word	0x00000002
        /*0030*/ 	.string	""
        /*0030*/ 	.string	"ptxas"
        /*0030*/ 	.string	"Cuda compilation tools, release 13.0, V13.0.88"
        /*0030*/ 	.string	"Build cuda_13.0.r13.0/compiler.36424714_0"
        /*0030*/ 	.string	"-arch sm_100 -m 64 "



//--------------------- .note.nv.cuinfo           --------------------------
	.section	.note.nv.cuinfo,"",@"SHT_NOTE"
	.sectionflags	@"SHF_NOTE_NV_CUINFO"
        /*0018*/ 	.short	0x0002
        /*001a*/ 	.short	0x0064
        /*001c*/ 	.short	0x0082
	.zero		2


//--------------------- .nv.info                  --------------------------
	.section	.nv.info,"",@"SHT_CUDA_INFO"
	.align	4


	//----- nvinfo : EIATTR_REGCOUNT
	.align		4
        /*0000*/ 	.byte	0x04, 0x2f
        /*0002*/ 	.short	(.L_1 - .L_0)
	.align		4
.L_0:
        /*0004*/ 	.word	index@(_Z14scatter_kernelPKdPdPKii)
        /*0008*/ 	.word	0x00000012


	//----- nvinfo : EIATTR_FRAME_SIZE
	.align		4
.L_1:
        /*000c*/ 	.byte	0x04, 0x11
        /*000e*/ 	.short	(.L_3 - .L_2)
	.align		4
.L_2:
        /*0010*/ 	.word	index@(_Z14scatter_kernelPKdPdPKii)
        /*0014*/ 	.word	0x00000000


	//----- nvinfo : EIATTR_MIN_STACK_SIZE
	.align		4
.L_3:
        /*0018*/ 	.byte	0x04, 0x12
        /*001a*/ 	.short	(.L_5 - .L_4)
	.align		4
.L_4:
        /*001c*/ 	.word	index@(_Z14scatter_kernelPKdPdPKii)
        /*0020*/ 	.word	0x00000000
.L_5:


//--------------------- .nv.compat                --------------------------
	.section	.nv.compat,"",@"SHT_CUDA_COMPAT_INFO"
	.align	4
        /*0000*/ 	.byte	0x02, 0x09, 0x00, 0x00, 0x02, 0x02, 0x01, 0x00, 0x02, 0x05, 0x05, 0x00, 0x03, 0x07, 0x01, 0x01
        /*0010*/ 	.byte	0x02, 0x03, 0x00, 0x00, 0x02, 0x06, 0x01, 0x00, 0x04, 0x0b, 0x08, 0x00, 0x09, 0x00, 0x00, 0x00
        /*0020*/ 	.byte	0x00, 0x00, 0x00, 0x00


//--------------------- .nv.info._Z14scatter_kernelPKdPdPKii --------------------------
	.section	.nv.info._Z14scatter_kernelPKdPdPKii,"",@"SHT_CUDA_INFO"
	.sectionflags	@""
	.align	4


	//----- nvinfo : EIATTR_CUDA_API_VERSION
	.align		4
        /*0000*/ 	.byte	0x04, 0x37
        /*0002*/ 	.short	(.L_7 - .L_6)
.L_6:
        /*0004*/ 	.word	0x00000082


	//----- nvinfo : EIATTR_KPARAM_INFO
	.align		4
.L_7:
        /*0008*/ 	.byte	0x04, 0x17
        /*000a*/ 	.short	(.L_9 - .L_8)
.L_8:
        /*000c*/ 	.word	0x00000000
        /*0010*/ 	.short	0x0003
        /*0012*/ 	.short	0x0018
        /*0014*/ 	.byte	0x00, 0xf0, 0x11, 0x00


	//----- nvinfo : EIATTR_KPARAM_INFO
	.align		4
.L_9:
        /*0018*/ 	.byte	0x04, 0x17
        /*001a*/ 	.short	(.L_11 - .L_10)
.L_10:
        /*001c*/ 	.word	0x00000000
        /*0020*/ 	.short	0x0002
        /*0022*/ 	.short	0x0010
        /*0024*/ 	.byte	0x00, 0xf5, 0x21, 0x00


	//----- nvinfo : EIATTR_KPARAM_INFO
	.align		4
.L_11:
        /*0028*/ 	.byte	0x04, 0x17
        /*002a*/ 	.short	(.L_13 - .L_12)
.L_12:
        /*002c*/ 	.word	0x00000000
        /*0030*/ 	.short	0x0001
        /*0032*/ 	.short	0x0008
        /*0034*/ 	.byte	0x00, 0xf5, 0x21, 0x00


	//----- nvinfo : EIATTR_KPARAM_INFO
	.align		4
.L_13:
        /*0038*/ 	.byte	0x04, 0x17
        /*003a*/ 	.short	(.L_15 - .L_14)
.L_14:
        /*003c*/ 	.word	0x00000000
        /*0040*/ 	.short	0x0000
        /*0042*/ 	.short	0x0000
        /*0044*/ 	.byte	0x00, 0xf5, 0x21, 0x00


	//----- nvinfo : EIATTR_SPARSE_MMA_MASK
	.align		4
.L_15:
        /*0048*/ 	.byte	0x03, 0x50
        /*004a*/ 	.short	0x0000


	//----- nvinfo : EIATTR_MAXREG_COUNT
	.align		4
        /*004c*/ 	.byte	0x03, 0x1b
        /*004e*/ 	.short	0x00ff


	//----- nvinfo : EIATTR_MERCURY_ISA_VERSION
	.align		4
        /*0050*/ 	.byte	0x03, 0x5f
        /*0052*/ 	.short	0x0101


	//----- nvinfo : EIATTR_VRC_CTA_INIT_COUNT
	.align		4
        /*0054*/ 	.byte	0x02, 0x4a
	.zero		1
	.zero		1


	//----- nvinfo : EIATTR_EXIT_INSTR_OFFSETS
	.align		4
        /*0058*/ 	.byte	0x04, 0x1c
        /*005a*/ 	.short	(.L_17 - .L_16)


	//   ....[0]....
.L_16:
        /*005c*/ 	.word	0x00000070


	//   ....[1]....
        /*0060*/ 	.word	0x00000170


	//----- nvinfo : EIATTR_CRS_STACK_SIZE
	.align		4
.L_17:
        /*0064*/ 	.byte	0x04, 0x1e
        /*0066*/ 	.short	(.L_19 - .L_18)
.L_18:
        /*0068*/ 	.word	0x00000000


	//----- nvinfo : EIATTR_CBANK_PARAM_SIZE
	.align		4
.L_19:
        /*006c*/ 	.byte	0x03, 0x19
        /*006e*/ 	.short	0x001c


	//----- nvinfo : EIATTR_PARAM_CBANK
	.align		4
        /*0070*/ 	.byte	0x04, 0x0a
        /*0072*/ 	.short	(.L_21 - .L_20)
	.align		4
.L_20:
        /*0074*/ 	.word	index@(.nv.constant0._Z14scatter_kernelPKdPdPKii)
        /*0078*/ 	.short	0x0380
        /*007a*/ 	.short	0x001c


	//----- nvinfo : EIATTR_SW_WAR
	.align		4
.L_21:
        /*007c*/ 	.byte	0x04, 0x36
        /*007e*/ 	.short	(.L_23 - .L_22)
.L_22:
        /*0080*/ 	.word	0x00000008
.L_23:


//--------------------- .nv.callgraph             --------------------------
	.section	.nv.callgraph,"",@"SHT_CUDA_CALLGRAPH"
	.align	4
	.sectionentsize	8
	.align		4
        /*0000*/ 	.word	0x00000000
	.align		4
        /*0004*/ 	.word	0xffffffff
	.align		4
        /*0008*/ 	.word	0x00000000
	.align		4
        /*000c*/ 	.word	0xfffffffe
	.align		4
        /*0010*/ 	.word	0x00000000
	.align		4
        /*0014*/ 	.word	0xfffffffd
	.align		4
        /*0018*/ 	.word	0x00000000
	.align		4
        /*001c*/ 	.word	0xfffffffc


//--------------------- .text._Z14scatter_kernelPKdPdPKii --------------------------
	.section	.text._Z14scatter_kernelPKdPdPKii,"ax",@progbits
	.align	128
        .global         _Z14scatter_kernelPKdPdPKii
        .type           _Z14scatter_kernelPKdPdPKii,@function
        .size           _Z14scatter_kernelPKdPdPKii,(.L_x_2 - _Z14scatter_kernelPKdPdPKii)
        .other          _Z14scatter_kernelPKdPdPKii,@"STO_CUDA_ENTRY STV_DEFAULT"
_Z14scatter_kernelPKdPdPKii:
.text._Z14scatter_kernelPKdPdPKii:
[----:B------:R-:W-:Y:S01]  /*0000*/  LDC R1, c[0x0][0x37c] ;  /* 0x0000df00ff017b82 */ /* 0x000fe20000000800 */
[----:B------:R-:W0:Y:S07]  /*0010*/  S2R R0, SR_TID.X ;  /* 0x0000000000007919 */ /* 0x000e2e0000002100 */
[----:B------:R-:W0:Y:S01]  /*0020*/  S2UR UR4, SR_CTAID.X ;  /* 0x00000000000479c3 */ /* 0x000e220000002500 */
[----:B------:R-:W1:Y:S07]  /*0030*/  LDCU UR5, c[0x0][0x398] ;  /* 0x00007300ff0577ac */ /* 0x000e6e0008000800 */
[----:B------:R-:W0:Y:S02]  /*0040*/  LDC R15, c[0x0][0x360] ;  /* 0x0000d800ff0f7b82 */ /* 0x000e240000000800 */
[----:B0-----:R-:W-:-:S05]  /*0050*/  IMAD R0, R15, UR4, R0 ;  /* 0x000000040f007c24 */ /* 0x001fca000f8e0200 */
[----:B-1----:R-:W-:-:S13]  /*0060*/  ISETP.GE.AND P0, PT, R0, UR5, PT ;  /* 0x0000000500007c0c */ /* 0x002fda000bf06270 */
[----:B------:R-:W-:Y:S05]  /*0070*/  @P0 EXIT ;  /* 0x000000000000094d */ /* 0x000fea0003800000 */
[----:B------:R-:W0:Y:S01]  /*0080*/  LDC.64 R8, c[0x0][0x390] ;  /* 0x0000e400ff087b82 */ /* 0x000e220000000a00 */
[----:B------:R-:W1:Y:S01]  /*0090*/  LDCU UR4, c[0x0][0x370] ;  /* 0x00006e00ff0477ac */ /* 0x000e620008000800 */
[----:B------:R-:W2:Y:S06]  /*00a0*/  LDCU.64 UR6, c[0x0][0x358] ;  /* 0x00006b00ff0677ac */ /* 0x000eac0008000a00 */
[----:B------:R-:W3:Y:S08]  /*00b0*/  LDC.64 R10, c[0x0][0x380] ;  /* 0x0000e000ff0a7b82 */ /* 0x000ef00000000a00 */
[----:B------:R-:W4:Y:S01]  /*00c0*/  LDC.64 R12, c[0x0][0x388] ;  /* 0x0000e200ff0c7b82 */ /* 0x000f220000000a00 */
[----:B-1----:R-:W-:-:S07]  /*00d0*/  IMAD R15, R15, UR4, RZ ;  /* 0x000000040f0f7c24 */ /* 0x002fce000f8e02ff */
.L_x_0:
[----:B0-----:R-:W-:-:S04]  /*00e0*/  IMAD.WIDE R2, R0, 0x4, R8 ;  /* 0x0000000400027825 */ /* 0x001fc800078e0208 */
[----:B-1-3--:R-:W-:Y:S02]  /*00f0*/  IMAD.WIDE R4, R0, 0x8, R10 ;  /* 0x0000000800047825 */ /* 0x00afe400078e020a */
[----:B--2---:R-:W4:Y:S04]  /*0100*/  LDG.E.CONSTANT R3, desc[UR6][R2.64] ;  /* 0x0000000602037981 */ /* 0x004f28000c1e9900 */
[----:B------:R-:W2:Y:S01]  /*0110*/  LDG.E.64.CONSTANT R4, desc[UR6][R4.64] ;  /* 0x0000000604047981 */ /* 0x000ea2000c1e9b00 */
[----:B------:R-:W-:-:S04]  /*0120*/  IADD3 R0, PT, PT, R15, R0, RZ ;  /* 0x000000000f007210 */ /* 0x000fc80007ffe0ff */
[----:B------:R-:W-:Y:S01]  /*0130*/  ISETP.GE.AND P0, PT, R0, UR5, PT ;  /* 0x0000000500007c0c */ /* 0x000fe2000bf06270 */
[----:B----4-:R-:W-:-:S05]  /*0140*/  IMAD.WIDE R6, R3, 0x8, R12 ;  /* 0x0000000803067825 */ /* 0x010fca00078e020c */
[----:B--2---:R1:W-:Y:S07]  /*0150*/  STG.E.64 desc[UR6][R6.64], R4 ;  /* 0x0000000406007986 */ /* 0x0043ee000c101b06 */
[----:B------:R-:W-:Y:S05]  /*0160*/  @!P0 BRA `(.L_x_0) ;  /* 0xfffffffc00dc8947 */ /* 0x000fea000383ffff */
[----:B------:R-:W-:Y:S05]  /*0170*/  EXIT ;  /* 0x000000000000794d */ /* 0x000fea0003800000 */
.L_x_1:
[----:B------:R-:W-:-:S00]  /*0180*/  BRA `(.L_x_1) ;  /* 0xfffffffc00fc7947 */ /* 0x000fc0000383ffff */
[----:B------:R-:W-:-:S00]  /*0190*/  NOP ;  /* 0x0000000000007918 */ /* 0x000fc00000000000 */
        /* <DEDUP_REMOVED lines=14> */
.L_x_2:


//--------------------- .nv.shared.reserved.0     --------------------------
	.section	.nv.shared.reserved.0,"aw",@nobits
	.weak		__nv_reservedSMEM_offset_0_alias
	.size		__nv_reservedSMEM_offset_0_alias, 0, 64
	.other		__nv_reservedSMEM_offset_0_alias,@"STO_CUDA_RESERVED_SHARED STV_DEFAULT"
__nv_reservedSMEM_offset_0_alias:
	.zero		0
	.zero		64


//--------------------- .nv.constant0._Z14scatter_kernelPKdPdPKii --------------------------
	.section	.nv.constant0._Z14scatter_kernelPKdPdPKii,"a",@progbits
	.sectionflags	@""
	.align	4
.nv.constant0._Z14scatter_kernelPKdPdPKii:
	.zero		924


//--------------------- SYMBOLS --------------------------

	.type		.nv.reservedSmem.offset0,@object
	.size		.nv.reservedSmem.offset0,0x4
